//
// Generated by NVIDIA NVVM Compiler
//
// Compiler Build ID: CL-36424714
// Cuda compilation tools, release 13.0, V13.0.88
// Based on NVVM 20.0.0
//

.version 9.0
.target sm_100
.address_size 64

	// .globl	_Z10init_arrayPiS_i

.visible .entry _Z10init_arrayPiS_i(
	.param .u64 .ptr .align 1 _Z10init_arrayPiS_i_param_0,
	.param .u64 .ptr .align 1 _Z10init_arrayPiS_i_param_1,
	.param .u32 _Z10init_arrayPiS_i_param_2
)
{
	.reg .pred 	%p<10>;
	.reg .b32 	%r<84>;
	.reg .b64 	%rd<7>;

	ld.param.u64 	%rd3, [_Z10init_arrayPiS_i_param_0];
	ld.param.u64 	%rd4, [_Z10init_arrayPiS_i_param_1];
	ld.param.u32 	%r16, [_Z10init_arrayPiS_i_param_2];
	cvta.to.global.u64 	%rd1, %rd4;
	setp.lt.s32 	%p1, %r16, 1;
	@%p1 bra 	$L__BB0_13;
	cvta.to.global.u64 	%rd5, %rd3;
	mov.u32 	%r17, %tid.x;
	mov.u32 	%r18, %ntid.x;
	mov.u32 	%r19, %ctaid.x;
	mad.lo.s32 	%r20, %r19, %r18, %r17;
	mul.wide.s32 	%rd6, %r20, 4;
	add.s64 	%rd2, %rd5, %rd6;
	and.b32  	%r1, %r16, 15;
	setp.lt.u32 	%p2, %r16, 16;
	@%p2 bra 	$L__BB0_4;
	ld.global.u32 	%r81, [%rd2];
	and.b32  	%r21, %r16, 2147483632;
	neg.s32 	%r80, %r21;
$L__BB0_3:
	.pragma "nounroll";
	ld.global.u32 	%r22, [%rd1];
	add.s32 	%r23, %r81, %r22;
	st.global.u32 	[%rd2], %r23;
	ld.global.u32 	%r24, [%rd1];
	add.s32 	%r25, %r23, %r24;
	st.global.u32 	[%rd2], %r25;
	ld.global.u32 	%r26, [%rd1];
	add.s32 	%r27, %r25, %r26;
	st.global.u32 	[%rd2], %r27;
	ld.global.u32 	%r28, [%rd1];
	add.s32 	%r29, %r27, %r28;
	st.global.u32 	[%rd2], %r29;
	ld.global.u32 	%r30, [%rd1];
	add.s32 	%r31, %r29, %r30;
	st.global.u32 	[%rd2], %r31;
	ld.global.u32 	%r32, [%rd1];
	add.s32 	%r33, %r31, %r32;
	st.global.u32 	[%rd2], %r33;
	ld.global.u32 	%r34, [%rd1];
	add.s32 	%r35, %r33, %r34;
	st.global.u32 	[%rd2], %r35;
	ld.global.u32 	%r36, [%rd1];
	add.s32 	%r37, %r35, %r36;
	st.global.u32 	[%rd2], %r37;
	ld.global.u32 	%r38, [%rd1];
	add.s32 	%r39, %r37, %r38;
	st.global.u32 	[%rd2], %r39;
	ld.global.u32 	%r40, [%rd1];
	add.s32 	%r41, %r39, %r40;
	st.global.u32 	[%rd2], %r41;
	ld.global.u32 	%r42, [%rd1];
	add.s32 	%r43, %r41, %r42;
	st.global.u32 	[%rd2], %r43;
	ld.global.u32 	%r44, [%rd1];
	add.s32 	%r45, %r43, %r44;
	st.global.u32 	[%rd2], %r45;
	ld.global.u32 	%r46, [%rd1];
	add.s32 	%r47, %r45, %r46;
	st.global.u32 	[%rd2], %r47;
	ld.global.u32 	%r48, [%rd1];
	add.s32 	%r49, %r47, %r48;
	st.global.u32 	[%rd2], %r49;
	ld.global.u32 	%r50, [%rd1];
	add.s32 	%r51, %r49, %r50;
	st.global.u32 	[%rd2], %r51;
	ld.global.u32 	%r52, [%rd1];
	add.s32 	%r81, %r51, %r52;
	st.global.u32 	[%rd2], %r81;
	add.s32 	%r80, %r80, 16;
	setp.ne.s32 	%p3, %r80, 0;
	@%p3 bra 	$L__BB0_3;
$L__BB0_4:
	setp.eq.s32 	%p4, %r1, 0;
	@%p4 bra 	$L__BB0_13;
	and.b32  	%r8, %r16, 7;
	setp.lt.u32 	%p5, %r1, 8;
	@%p5 bra 	$L__BB0_7;
	ld.global.u32 	%r53, [%rd1];
	ld.global.u32 	%r54, [%rd2];
	add.s32 	%r55, %r54, %r53;
	st.global.u32 	[%rd2], %r55;
	ld.global.u32 	%r56, [%rd1];
	add.s32 	%r57, %r55, %r56;
	st.global.u32 	[%rd2], %r57;
	ld.global.u32 	%r58, [%rd1];
	add.s32 	%r59, %r57, %r58;
	st.global.u32 	[%rd2], %r59;
	ld.global.u32 	%r60, [%rd1];
	add.s32 	%r61, %r59, %r60;
	st.global.u32 	[%rd2], %r61;
	ld.global.u32 	%r62, [%rd1];
	add.s32 	%r63, %r61, %r62;
	st.global.u32 	[%rd2], %r63;
	ld.global.u32 	%r64, [%rd1];
	add.s32 	%r65, %r63, %r64;
	st.global.u32 	[%rd2], %r65;
	ld.global.u32 	%r66, [%rd1];
	add.s32 	%r67, %r65, %r66;
	st.global.u32 	[%rd2], %r67;
	ld.global.u32 	%r68, [%rd1];
	add.s32 	%r69, %r67, %r68;
	st.global.u32 	[%rd2], %r69;
$L__BB0_7:
	setp.eq.s32 	%p6, %r8, 0;
	@%p6 bra 	$L__BB0_13;
	and.b32  	%r9, %r16, 3;
	setp.lt.u32 	%p7, %r8, 4;
	@%p7 bra 	$L__BB0_10;
	ld.global.u32 	%r70, [%rd1];
	ld.global.u32 	%r71, [%rd2];
	add.s32 	%r72, %r71, %r70;
	st.global.u32 	[%rd2], %r72;
	ld.global.u32 	%r73, [%rd1];
	add.s32 	%r74, %r72, %r73;
	st.global.u32 	[%rd2], %r74;
	ld.global.u32 	%r75, [%rd1];
	add.s32 	%r76, %r74, %r75;
	st.global.u32 	[%rd2], %r76;
	ld.global.u32 	%r77, [%rd1];
	add.s32 	%r78, %r76, %r77;
	st.global.u32 	[%rd2], %r78;
$L__BB0_10:
	setp.eq.s32 	%p8, %r9, 0;
	@%p8 bra 	$L__BB0_13;
	ld.global.u32 	%r83, [%rd2];
	neg.s32 	%r82, %r9;
$L__BB0_12:
	.pragma "nounroll";
	ld.global.u32 	%r79, [%rd1];
	add.s32 	%r83, %r83, %r79;
	st.global.u32 	[%rd2], %r83;
	add.s32 	%r82, %r82, 1;
	setp.ne.s32 	%p9, %r82, 0;
	@%p9 bra 	$L__BB0_12;
$L__BB0_13:
	ret;

}


// ===== COMPILED SASS (sm_100) =====

	.target	sm_100

	.elftype	@"ET_EXEC"


//--------------------- .note.nv.tkinfo           --------------------------
	.section	.note.nv.tkinfo,"",@"SHT_NOTE"
	.sectionflags	@"SHF_NOTE_NV_TKINFO"
	.tkinfo
        /*0018*/ 	.word	0x00000002
        /*0030*/ 	.string	""
        /*0030*/ 	.string	"ptxas"
        /*0030*/ 	.string	"Cuda compilation tools, release 13.0, V13.0.88"
        /*0030*/ 	.string	"Build cuda_13.0.r13.0/compiler.36424714_0"
        /*0030*/ 	.string	"-arch sm_100 -m 64 "



//--------------------- .note.nv.cuinfo           --------------------------
	.section	.note.nv.cuinfo,"",@"SHT_NOTE"
	.sectionflags	@"SHF_NOTE_NV_CUINFO"
        /*0018*/ 	.short	0x0002
        /*001a*/ 	.short	0x0064
        /*001c*/ 	.short	0x0082
	.zero		2


//--------------------- .nv.info                  --------------------------
	.section	.nv.info,"",@"SHT_CUDA_INFO"
	.align	4


	//----- nvinfo : EIATTR_REGCOUNT
	.align		4
        /*0000*/ 	.byte	0x04, 0x2f
        /*0002*/ 	.short	(.L_1 - .L_0)
	.align		4
.L_0:
        /*0004*/ 	.word	index@(_Z10init_arrayPiS_i)
        /*0008*/ 	.word	0x00000012


	//----- nvinfo : EIATTR_FRAME_SIZE
	.align		4
.L_1:
        /*000c*/ 	.byte	0x04, 0x11
        /*000e*/ 	.short	(.L_3 - .L_2)
	.align		4
.L_2:
        /*0010*/ 	.word	index@(_Z10init_arrayPiS_i)
        /*0014*/ 	.word	0x00000000


	//----- nvinfo : EIATTR_MIN_STACK_SIZE
	.align		4
.L_3:
        /*0018*/ 	.byte	0x04, 0x12
        /*001a*/ 	.short	(.L_5 - .L_4)
	.align		4
.L_4:
        /*001c*/ 	.word	index@(_Z10init_arrayPiS_i)
        /*0020*/ 	.word	0x00000000
.L_5:


//--------------------- .nv.compat                --------------------------
	.section	.nv.compat,"",@"SHT_CUDA_COMPAT_INFO"
	.align	4
        /*0000*/ 	.byte	0x02, 0x09, 0x00, 0x00, 0x02, 0x02, 0x01, 0x00, 0x02, 0x05, 0x05, 0x00, 0x03, 0x07, 0x01, 0x01
        /*0010*/ 	.byte	0x02, 0x03, 0x00, 0x00, 0x02, 0x06, 0x01, 0x00, 0x04, 0x0b, 0x08, 0x00, 0x09, 0x00, 0x00, 0x00
        /*0020*/ 	.byte	0x00, 0x00, 0x00, 0x00


//--------------------- .nv.info._Z10init_arrayPiS_i --------------------------
	.section	.nv.info._Z10init_arrayPiS_i,"",@"SHT_CUDA_INFO"
	.sectionflags	@""
	.align	4


	//----- nvinfo : EIATTR_CUDA_API_VERSION
	.align		4
        /*0000*/ 	.byte	0x04, 0x37
        /*0002*/ 	.short	(.L_7 - .L_6)
.L_6:
        /*0004*/ 	.word	0x00000082


	//----- nvinfo : EIATTR_KPARAM_INFO
	.align		4
.L_7:
        /*0008*/ 	.byte	0x04, 0x17
        /*000a*/ 	.short	(.L_9 - .L_8)
.L_8:
        /*000c*/ 	.word	0x00000000
        /*0010*/ 	.short	0x0002
        /*0012*/ 	.short	0x0010
        /*0014*/ 	.byte	0x00, 0xf0, 0x11, 0x00


	//----- nvinfo : EIATTR_KPARAM_INFO
	.align		4
.L_9:
        /*0018*/ 	.byte	0x04, 0x17
        /*001a*/ 	.short	(.L_11 - .L_10)
.L_10:
        /*001c*/ 	.word	0x00000000
        /*0020*/ 	.short	0x0001
        /*0022*/ 	.short	0x0008
        /*0024*/ 	.byte	0x00, 0xf5, 0x21, 0x00


	//----- nvinfo : EIATTR_KPARAM_INFO
	.align		4
.L_11:
        /*0028*/ 	.byte	0x04, 0x17
        /*002a*/ 	.short	(.L_13 - .L_12)
.L_12:
        /*002c*/ 	.word	0x00000000
        /*0030*/ 	.short	0x0000
        /*0032*/ 	.short	0x0000
        /*0034*/ 	.byte	0x00, 0xf5, 0x21, 0x00


	//----- nvinfo : EIATTR_SPARSE_MMA_MASK
	.align		4
.L_13:
        /*0038*/ 	.byte	0x03, 0x50
        /*003a*/ 	.short	0x0000


	//----- nvinfo : EIATTR_MAXREG_COUNT
	.align		4
        /*003c*/ 	.byte	0x03, 0x1b
        /*003e*/ 	.short	0x00ff


	//----- nvinfo : EIATTR_MERCURY_ISA_VERSION
	.align		4
        /*0040*/ 	.byte	0x03, 0x5f
        /*0042*/ 	.short	0x0101


	//----- nvinfo : EIATTR_VRC_CTA_INIT_COUNT
	.align		4
        /*0044*/ 	.byte	0x02, 0x4a
	.zero		1
	.zero		1


	//----- nvinfo : EIATTR_EXIT_INSTR_OFFSETS
	.align		4
        /*0048*/ 	.byte	0x04, 0x1c
        /*004a*/ 	.short	(.L_15 - .L_14)


	//   ....[0]....
.L_14:
        /*004c*/ 	.word	0x00000030


	//   ....[1]....
        /*0050*/ 	.word	0x00000460


	//   ....[2]....
        /*0054*/ 	.word	0x00000650


	//   ....[3]....
        /*0058*/ 	.word	0x00000780


	//   ....[4]....
        /*005c*/ 	.word	0x00000820


	//----- nvinfo : EIATTR_CBANK_PARAM_SIZE
	.align		4
.L_15:
        /*0060*/ 	.byte	0x03, 0x19
        /*0062*/ 	.short	0x0014


	//----- nvinfo : EIATTR_PARAM_CBANK
	.align		4
        /*0064*/ 	.byte	0x04, 0x0a
        /*0066*/ 	.short	(.L_17 - .L_16)
	.align		4
.L_16:
        /*0068*/ 	.word	index@(.nv.constant0._Z10init_arrayPiS_i)
        /*006c*/ 	.short	0x0380
        /*006e*/ 	.short	0x0014


	//----- nvinfo : EIATTR_SW_WAR
	.align		4
.L_17:
        /*0070*/ 	.byte	0x04, 0x36
        /*0072*/ 	.short	(.L_19 - .L_18)
.L_18:
        /*0074*/ 	.word	0x00000008
.L_19:


//--------------------- .nv.callgraph             --------------------------
	.section	.nv.callgraph,"",@"SHT_CUDA_CALLGRAPH"
	.align	4
	.sectionentsize	8
	.align		4
        /*0000*/ 	.word	0x00000000
	.align		4
        /*0004*/ 	.word	0xffffffff
	.align		4
        /*0008*/ 	.word	0x00000000
	.align		4
        /*000c*/ 	.word	0xfffffffe
	.align		4
        /*0010*/ 	.word	0x00000000
	.align		4
        /*0014*/ 	.word	0xfffffffd
	.align		4
        /*0018*/ 	.word	0x00000000
	.align		4
        /*001c*/ 	.word	0xfffffffc


//--------------------- .text._Z10init_arrayPiS_i --------------------------
	.section	.text._Z10init_arrayPiS_i,"ax",@progbits
	.align	128
        .global         _Z10init_arrayPiS_i
        .type           _Z10init_arrayPiS_i,@function
        .size           _Z10init_arrayPiS_i,(.L_x_6 - _Z10init_arrayPiS_i)
        .other          _Z10init_arrayPiS_i,@"STO_CUDA_ENTRY STV_DEFAULT"
_Z10init_arrayPiS_i:
.text._Z10init_arrayPiS_i:
[----:B------:R-:W-:Y:S08]  /*0000*/  LDC R1, c[0x0][0x37c] ;  /* 0x0000df00ff017b82 */ /* 0x000ff00000000800 */
[----:B------:R-:W0:Y:S02]  /*0010*/  LDC R0, c[0x0][0x390] ;  /* 0x0000e400ff007b82 */ /* 0x000e240000000800 */
[----:B0-----:R-:W-:-:S13]  /*0020*/  ISETP.GE.AND P0, PT, R0, 0x1, PT ;  /* 0x000000010000780c */ /* 0x001fda0003f06270 */
[----:B------:R-:W-:Y:S05]  /*0030*/  @!P0 EXIT ;  /* 0x000000000000894d */ /* 0x000fea0003800000 */
[----:B------:R-:W0:Y:S01]  /*0040*/  S2R R5, SR_TID.X ;  /* 0x0000000000057919 */ /* 0x000e220000002100 */
[----:B------:R-:W1:Y:S01]  /*0050*/  LDC.64 R2, c[0x0][0x380] ;  /* 0x0000e000ff027b82 */ /* 0x000e620000000a00 */
[----:B------:R-:W0:Y:S01]  /*0060*/  LDCU UR4, c[0x0][0x360] ;  /* 0x00006c00ff0477ac */ /* 0x000e220008000800 */
[C---:B------:R-:W-:Y:S01]  /*0070*/  ISETP.GE.U32.AND P1, PT, R0.reuse, 0x10, PT ;  /* 0x000000100000780c */ /* 0x040fe20003f26070 */
[----:B------:R-:W0:Y:S01]  /*0080*/  S2R R4, SR_CTAID.X ;  /* 0x0000000000047919 */ /* 0x000e220000002500 */
[----:B------:R-:W-:-:S04]  /*0090*/  LOP3.LUT R10, R0, 0xf, RZ, 0xc0, !PT ;  /* 0x0000000f000a7812 */ /* 0x000fc800078ec0ff */
[----:B------:R-:W-:Y:S01]  /*00a0*/  ISETP.NE.AND P0, PT, R10, RZ, PT ;  /* 0x000000ff0a00720c */ /* 0x000fe20003f05270 */
[----:B0-----:R-:W-:Y:S01]  /*00b0*/  IMAD R5, R4, UR4, R5 ;  /* 0x0000000404057c24 */ /* 0x001fe2000f8e0205 */
[----:B------:R-:W0:Y:S03]  /*00c0*/  LDCU.64 UR4, c[0x0][0x358] ;  /* 0x00006b00ff0477ac */ /* 0x000e260008000a00 */
[----:B-1----:R-:W-:Y:S02]  /*00d0*/  IMAD.WIDE R2, R5, 0x4, R2 ;  /* 0x0000000405027825 */ /* 0x002fe400078e0202 */
[----:B------:R-:W-:Y:S06]  /*00e0*/  @!P1 BRA `(.L_x_0) ;  /* 0x0000000000dc9947 */ /* 0x000fec0003800000 */
[----:B0-----:R0:W5:Y:S01]  /*00f0*/  LDG.E R7, desc[UR4][R2.64] ;  /* 0x0000000402077981 */ /* 0x001162000c1e1900 */
[----:B------:R-:W1:Y:S01]  /*0100*/  LDC.64 R4, c[0x0][0x388] ;  /* 0x0000e200ff047b82 */ /* 0x000e620000000a00 */
[----:B------:R-:W-:-:S05]  /*0110*/  LOP3.LUT R6, R0, 0x7ffffff0, RZ, 0xc0, !PT ;  /* 0x7ffffff000067812 */ /* 0x000fca00078ec0ff */
[----:B------:R-:W-:-:S07]  /*0120*/  IMAD.MOV R6, RZ, RZ, -R6 ;  /* 0x000000ffff067224 */ /* 0x000fce00078e0a06 */
.L_x_1:
[----:B-1----:R-:W2:Y:S02]  /*0130*/  LDG.E R8, desc[UR4][R4.64] ;  /* 0x0000000404087981 */ /* 0x002ea4000c1e1900 */
[----:B--23-5:R-:W-:-:S05]  /*0140*/  IMAD.IADD R7, R8, 0x1, R7 ;  /* 0x0000000108077824 */ /* 0x02cfca00078e0207 */
[----:B------:R1:W-:Y:S04]  /*0150*/  STG.E desc[UR4][R2.64], R7 ;  /* 0x0000000702007986 */ /* 0x0003e8000c101904 */
[----:B------:R-:W2:Y:S02]  /*0160*/  LDG.E R8, desc[UR4][R4.64] ;  /* 0x0000000404087981 */ /* 0x000ea4000c1e1900 */
[----:B--2---:R-:W-:-:S05]  /*0170*/  IADD3 R9, PT, PT, R7, R8, RZ ;  /* 0x0000000807097210 */ /* 0x004fca0007ffe0ff */
[----:B------:R2:W-:Y:S04]  /*0180*/  STG.E desc[UR4][R2.64], R9 ;  /* 0x0000000902007986 */ /* 0x0005e8000c101904 */
[----:B------:R-:W3:Y:S02]  /*0190*/  LDG.E R8, desc[UR4][R4.64] ;  /* 0x0000000404087981 */ /* 0x000ee4000c1e1900 */
[----:B---3--:R-:W-:-:S05]  /*01a0*/  IMAD.IADD R11, R9, 0x1, R8 ;  /* 0x00000001090b7824 */ /* 0x008fca00078e0208 */
[----:B------:R3:W-:Y:S04]  /*01b0*/  STG.E desc[UR4][R2.64], R11 ;  /* 0x0000000b02007986 */ /* 0x0007e8000c101904 */
[----:B------:R-:W4:Y:S02]  /*01c0*/  LDG.E R8, desc[UR4][R4.64] ;  /* 0x0000000404087981 */ /* 0x000f24000c1e1900 */
[----:B----4-:R-:W-:-:S05]  /*01d0*/  IMAD.IADD R13, R11, 0x1, R8 ;  /* 0x000000010b0d7824 */ /* 0x010fca00078e0208 */
[----:B------:R4:W-:Y:S04]  /*01e0*/  STG.E desc[UR4][R2.64], R13 ;  /* 0x0000000d02007986 */ /* 0x0009e8000c101904 */
[----:B------:R-:W1:Y:S02]  /*01f0*/  LDG.E R8, desc[UR4][R4.64] ;  /* 0x0000000404087981 */ /* 0x000e64000c1e1900 */
[----:B-1----:R-:W-:-:S05]  /*0200*/  IADD3 R7, PT, PT, R13, R8, RZ ;  /* 0x000000080d077210 */ /* 0x002fca0007ffe0ff */
[----:B------:R1:W-:Y:S04]  /*0210*/  STG.E desc[UR4][R2.64], R7 ;  /* 0x0000000702007986 */ /* 0x0003e8000c101904 */
[----:B------:R-:W2:Y:S02]  /*0220*/  LDG.E R8, desc[UR4][R4.64] ;  /* 0x0000000404087981 */ /* 0x000ea4000c1e1900 */
[----:B--2---:R-:W-:-:S05]  /*0230*/  IMAD.IADD R9, R7, 0x1, R8 ;  /* 0x0000000107097824 */ /* 0x004fca00078e0208 */
[----:B------:R2:W-:Y:S04]  /*0240*/  STG.E desc[UR4][R2.64], R9 ;  /* 0x0000000902007986 */ /* 0x0005e8000c101904 */
[----:B------:R-:W3:Y:S02]  /*0250*/  LDG.E R8, desc[UR4][R4.64] ;  /* 0x0000000404087981 */ /* 0x000ee4000c1e1900 */
[----:B---3--:R-:W-:-:S05]  /*0260*/  IMAD.IADD R11, R9, 0x1, R8 ;  /* 0x00000001090b7824 */ /* 0x008fca00078e0208 */
[----:B------:R3:W-:Y:S04]  /*0270*/  STG.E desc[UR4][R2.64], R11 ;  /* 0x0000000b02007986 */ /* 0x0007e8000c101904 */
[----:B------:R-:W4:Y:S02]  /*0280*/  LDG.E R8, desc[UR4][R4.64] ;  /* 0x0000000404087981 */ /* 0x000f24000c1e1900 */
[----:B----4-:R-:W-:-:S05]  /*0290*/  IADD3 R13, PT, PT, R11, R8, RZ ;  /* 0x000000080b0d7210 */ /* 0x010fca0007ffe0ff */
[----:B------:R4:W-:Y:S04]  /*02a0*/  STG.E desc[UR4][R2.64], R13 ;  /* 0x0000000d02007986 */ /* 0x0009e8000c101904 */
[----:B------:R-:W1:Y:S02]  /*02b0*/  LDG.E R8, desc[UR4][R4.64] ;  /* 0x0000000404087981 */ /* 0x000e64000c1e1900 */
[----:B-1----:R-:W-:-:S05]  /*02c0*/  IMAD.IADD R7, R13, 0x1, R8 ;  /* 0x000000010d077824 */ /* 0x002fca00078e0208 */
[----:B------:R-:W-:Y:S04]  /*02d0*/  STG.E desc[UR4][R2.64], R7 ;  /* 0x0000000702007986 */ /* 0x000fe8000c101904 */
[----:B------:R-:W2:Y:S02]  /*02e0*/  LDG.E R8, desc[UR4][R4.64] ;  /* 0x0000000404087981 */ /* 0x000ea4000c1e1900 */
[----:B--2---:R-:W-:-:S05]  /*02f0*/  IMAD.IADD R9, R7, 0x1, R8 ;  /* 0x0000000107097824 */ /* 0x004fca00078e0208 */
[----:B------:R1:W-:Y:S04]  /*0300*/  STG.E desc[UR4][R2.64], R9 ;  /* 0x0000000902007986 */ /* 0x0003e8000c101904 */
[----:B------:R-:W3:Y:S02]  /*0310*/  LDG.E R8, desc[UR4][R4.64] ;  /* 0x0000000404087981 */ /* 0x000ee4000c1e1900 */
[----:B---3--:R-:W-:-:S05]  /*0320*/  IADD3 R11, PT, PT, R9, R8, RZ ;  /* 0x00000008090b7210 */ /* 0x008fca0007ffe0ff */
[----:B------:R2:W-:Y:S04]  /*0330*/  STG.E desc[UR4][R2.64], R11 ;  /* 0x0000000b02007986 */ /* 0x0005e8000c101904 */
[----:B------:R-:W4:Y:S02]  /*0340*/  LDG.E R8, desc[UR4][R4.64] ;  /* 0x0000000404087981 */ /* 0x000f24000c1e1900 */
[----:B----4-:R-:W-:-:S05]  /*0350*/  IMAD.IADD R13, R11, 0x1, R8 ;  /* 0x000000010b0d7824 */ /* 0x010fca00078e0208 */
[----:B------:R3:W-:Y:S04]  /*0360*/  STG.E desc[UR4][R2.64], R13 ;  /* 0x0000000d02007986 */ /* 0x0007e8000c101904 */
[----:B------:R-:W4:Y:S02]  /*0370*/  LDG.E R8, desc[UR4][R4.64] ;  /* 0x0000000404087981 */ /* 0x000f24000c1e1900 */
[----:B----4-:R-:W-:-:S05]  /*0380*/  IMAD.IADD R15, R13, 0x1, R8 ;  /* 0x000000010d0f7824 */ /* 0x010fca00078e0208 */
[----:B------:R3:W-:Y:S04]  /*0390*/  STG.E desc[UR4][R2.64], R15 ;  /* 0x0000000f02007986 */ /* 0x0007e8000c101904 */
[----:B------:R-:W1:Y:S02]  /*03a0*/  LDG.E R8, desc[UR4][R4.64] ;  /* 0x0000000404087981 */ /* 0x000e64000c1e1900 */
[----:B-1----:R-:W-:-:S05]  /*03b0*/  IADD3 R9, PT, PT, R15, R8, RZ ;  /* 0x000000080f097210 */ /* 0x002fca0007ffe0ff */
[----:B------:R3:W-:Y:S04]  /*03c0*/  STG.E desc[UR4][R2.64], R9 ;  /* 0x0000000902007986 */ /* 0x0007e8000c101904 */
[----:B------:R-:W2:Y:S01]  /*03d0*/  LDG.E R8, desc[UR4][R4.64] ;  /* 0x0000000404087981 */ /* 0x000ea2000c1e1900 */
[----:B------:R-:W-:Y:S01]  /*03e0*/  IADD3 R6, PT, PT, R6, 0x10, RZ ;  /* 0x0000001006067810 */ /* 0x000fe20007ffe0ff */
[----:B--2---:R-:W-:-:S05]  /*03f0*/  IMAD.IADD R11, R9, 0x1, R8 ;  /* 0x00000001090b7824 */ /* 0x004fca00078e0208 */
[----:B------:R3:W-:Y:S04]  /*0400*/  STG.E desc[UR4][R2.64], R11 ;  /* 0x0000000b02007986 */ /* 0x0007e8000c101904 */
[----:B------:R-:W2:Y:S01]  /*0410*/  LDG.E R8, desc[UR4][R4.64] ;  /* 0x0000000404087981 */ /* 0x000ea2000c1e1900 */
[----:B------:R-:W-:Y:S01]  /*0420*/  ISETP.NE.AND P1, PT, R6, RZ, PT ;  /* 0x000000ff0600720c */ /* 0x000fe20003f25270 */
[----:B--2---:R-:W-:-:S05]  /*0430*/  IMAD.IADD R7, R11, 0x1, R8 ;  /* 0x000000010b077824 */ /* 0x004fca00078e0208 */
[----:B------:R3:W-:Y:S07]  /*0440*/  STG.E desc[UR4][R2.64], R7 ;  /* 0x0000000702007986 */ /* 0x0007ee000c101904 */
[----:B------:R-:W-:Y:S05]  /*0450*/  @P1 BRA `(.L_x_1) ;  /* 0xfffffffc00341947 */ /* 0x000fea000383ffff */
.L_x_0:
[----:B0-----:R-:W-:Y:S05]  /*0460*/  @!P0 EXIT ;  /* 0x000000000000894d */ /* 0x001fea0003800000 */
[----:B------:R-:W-:Y:S02]  /*0470*/  ISETP.GE.U32.AND P0, PT, R10, 0x8, PT ;  /* 0x000000080a00780c */ /* 0x000fe40003f06070 */
[----:B------:R-:W-:-:S04]  /*0480*/  LOP3.LUT R8, R0, 0x7, RZ, 0xc0, !PT ;  /* 0x0000000700087812 */ /* 0x000fc800078ec0ff */
[----:B------:R-:W-:-:S07]  /*0490*/  ISETP.NE.AND P1, PT, R8, RZ, PT ;  /* 0x000000ff0800720c */ /* 0x000fce0003f25270 */
[----:B------:R-:W-:Y:S06]  /*04a0*/  @!P0 BRA `(.L_x_2) ;  /* 0x0000000000688947 */ /* 0x000fec0003800000 */
[----:B------:R-:W0:Y:S01]  /*04b0*/  LDC.64 R4, c[0x0][0x388] ;  /* 0x0000e200ff047b82 */ /* 0x000e220000000a00 */
[----:B---3--:R-:W2:Y:S04]  /*04c0*/  LDG.E R7, desc[UR4][R2.64] ;  /* 0x0000000402077981 */ /* 0x008ea8000c1e1900 */
[----:B0-----:R-:W2:Y:S02]  /*04d0*/  LDG.E R6, desc[UR4][R4.64] ;  /* 0x0000000404067981 */ /* 0x001ea4000c1e1900 */
[----:B--2---:R-:W-:-:S05]  /*04e0*/  IMAD.IADD R7, R6, 0x1, R7 ;  /* 0x0000000106077824 */ /* 0x004fca00078e0207 */
[----:B------:R0:W-:Y:S04]  /*04f0*/  STG.E desc[UR4][R2.64], R7 ;  /* 0x0000000702007986 */ /* 0x0001e8000c101904 */
[----:B------:R-:W2:Y:S02]  /*0500*/  LDG.E R6, desc[UR4][R4.64] ;  /* 0x0000000404067981 */ /* 0x000ea4000c1e1900 */
[----:B--2---:R-:W-:-:S05]  /*0510*/  IMAD.IADD R9, R7, 0x1, R6 ;  /* 0x0000000107097824 */ /* 0x004fca00078e0206 */
[----:B------:R1:W-:Y:S04]  /*0520*/  STG.E desc[UR4][R2.64], R9 ;  /* 0x0000000902007986 */ /* 0x0003e8000c101904 */
[----:B------:R-:W2:Y:S02]  /*0530*/  LDG.E R6, desc[UR4][R4.64] ;  /* 0x0000000404067981 */ /* 0x000ea4000c1e1900 */
[----:B--2---:R-:W-:-:S05]  /*0540*/  IADD3 R11, PT, PT, R9, R6, RZ ;  /* 0x00000006090b7210 */ /* 0x004fca0007ffe0ff */
[----:B------:R2:W-:Y:S04]  /*0550*/  STG.E desc[UR4][R2.64], R11 ;  /* 0x0000000b02007986 */ /* 0x0005e8000c101904 */
[----:B------:R-:W3:Y:S02]  /*0560*/  LDG.E R6, desc[UR4][R4.64] ;  /* 0x0000000404067981 */ /* 0x000ee4000c1e1900 */
[----:B---3--:R-:W-:-:S05]  /*0570*/  IMAD.IADD R13, R11, 0x1, R6 ;  /* 0x000000010b0d7824 */ /* 0x008fca00078e0206 */
[----:B------:R3:W-:Y:S04]  /*0580*/  STG.E desc[UR4][R2.64], R13 ;  /* 0x0000000d02007986 */ /* 0x0007e8000c101904 */
[----:B------:R-:W0:Y:S02]  /*0590*/  LDG.E R6, desc[UR4][R4.64] ;  /* 0x0000000404067981 */ /* 0x000e24000c1e1900 */
[----:B0-----:R-:W-:-:S05]  /*05a0*/  IMAD.IADD R7, R13, 0x1, R6 ;  /* 0x000000010d077824 */ /* 0x001fca00078e0206 */
        /* <DEDUP_REMOVED lines=9> */
[----:B------:R0:W-:Y:S02]  /*0640*/  STG.E desc[UR4][R2.64], R13 ;  /* 0x0000000d02007986 */ /* 0x0001e4000c101904 */
.L_x_2:
[----:B------:R-:W-:Y:S05]  /*0650*/  @!P1 EXIT ;  /* 0x000000000000994d */ /* 0x000fea0003800000 */
[----:B------:R-:W-:Y:S02]  /*0660*/  ISETP.GE.U32.AND P0, PT, R8, 0x4, PT ;  /* 0x000000040800780c */ /* 0x000fe40003f06070 */
[----:B------:R-:W-:-:S04]  /*0670*/  LOP3.LUT R0, R0, 0x3, RZ, 0xc0, !PT ;  /* 0x0000000300007812 */ /* 0x000fc800078ec0ff */
[----:B------:R-:W-:-:S07]  /*0680*/  ISETP.NE.AND P1, PT, R0, RZ, PT ;  /* 0x000000ff0000720c */ /* 0x000fce0003f25270 */
[----:B------:R-:W-:Y:S06]  /*0690*/  @!P0 BRA `(.L_x_3) ;  /* 0x0000000000388947 */ /* 0x000fec0003800000 */
[----:B------:R-:W1:Y:S01]  /*06a0*/  LDC.64 R4, c[0x0][0x388] ;  /* 0x0000e200ff047b82 */ /* 0x000e620000000a00 */
[----:B0--3--:R-:W2:Y:S04]  /*06b0*/  LDG.E R7, desc[UR4][R2.64] ;  /* 0x0000000402077981 */ /* 0x009ea8000c1e1900 */
[----:B-1----:R-:W2:Y:S02]  /*06c0*/  LDG.E R6, desc[UR4][R4.64] ;  /* 0x0000000404067981 */ /* 0x002ea4000c1e1900 */
[----:B--2---:R-:W-:-:S05]  /*06d0*/  IADD3 R7, PT, PT, R6, R7, RZ ;  /* 0x0000000706077210 */ /* 0x004fca0007ffe0ff */
[----:B------:R1:W-:Y:S04]  /*06e0*/  STG.E desc[UR4][R2.64], R7 ;  /* 0x0000000702007986 */ /* 0x0003e8000c101904 */
[----:B------:R-:W2:Y:S02]  /*06f0*/  LDG.E R6, desc[UR4][R4.64] ;  /* 0x0000000404067981 */ /* 0x000ea4000c1e1900 */
[----:B--2---:R-:W-:-:S05]  /*0700*/  IMAD.IADD R9, R7, 0x1, R6 ;  /* 0x0000000107097824 */ /* 0x004fca00078e0206 */
[----:B------:R1:W-:Y:S04]  /*0710*/  STG.E desc[UR4][R2.64], R9 ;  /* 0x0000000902007986 */ /* 0x0003e8000c101904 */
[----:B------:R-:W2:Y:S02]  /*0720*/  LDG.E R6, desc[UR4][R4.64] ;  /* 0x0000000404067981 */ /* 0x000ea4000c1e1900 */
[----:B--2---:R-:W-:-:S05]  /*0730*/  IADD3 R11, PT, PT, R9, R6, RZ ;  /* 0x00000006090b7210 */ /* 0x004fca0007ffe0ff */
[----:B------:R1:W-:Y:S04]  /*0740*/  STG.E desc[UR4][R2.64], R11 ;  /* 0x0000000b02007986 */ /* 0x0003e8000c101904 */
[----:B------:R-:W2:Y:S02]  /*0750*/  LDG.E R6, desc[UR4][R4.64] ;  /* 0x0000000404067981 */ /* 0x000ea4000c1e1900 */
[----:B--2---:R-:W-:-:S05]  /*0760*/  IMAD.IADD R13, R11, 0x1, R6 ;  /* 0x000000010b0d7824 */ /* 0x004fca00078e0206 */
[----:B------:R1:W-:Y:S02]  /*0770*/  STG.E desc[UR4][R2.64], R13 ;  /* 0x0000000d02007986 */ /* 0x0003e4000c101904 */
.L_x_3:
[----:B------:R-:W-:Y:S05]  /*0780*/  @!P1 EXIT ;  /* 0x000000000000994d */ /* 0x000fea0003800000 */
[----:B01-3--:R0:W5:Y:S01]  /*0790*/  LDG.E R7, desc[UR4][R2.64] ;  /* 0x0000000402077981 */ /* 0x00b162000c1e1900 */
[----:B------:R-:W1:Y:S01]  /*07a0*/  LDC.64 R4, c[0x0][0x388] ;  /* 0x0000e200ff047b82 */ /* 0x000e620000000a00 */
[----:B------:R-:W-:-:S07]  /*07b0*/  IADD3 R0, PT, PT, -R0, RZ, RZ ;  /* 0x000000ff00007210 */ /* 0x000fce0007ffe1ff */
.L_x_4:
[----:B-12---:R-:W2:Y:S01]  /*07c0*/  LDG.E R6, desc[UR4][R4.64] ;  /* 0x0000000404067981 */ /* 0x006ea2000c1e1900 */
[----:B------:R-:W-:-:S04]  /*07d0*/  IADD3 R0, PT, PT, R0, 0x1, RZ ;  /* 0x0000000100007810 */ /* 0x000fc80007ffe0ff */
[----:B------:R-:W-:Y:S01]  /*07e0*/  ISETP.NE.AND P0, PT, R0, RZ, PT ;  /* 0x000000ff0000720c */ /* 0x000fe20003f05270 */
[----:B--2--5:R-:W-:-:S05]  /*07f0*/  IMAD.IADD R7, R6, 0x1, R7 ;  /* 0x0000000106077824 */ /* 0x024fca00078e0207 */
[----:B------:R2:W-:Y:S07]  /*0800*/  STG.E desc[UR4][R2.64], R7 ;  /* 0x0000000702007986 */ /* 0x0005ee000c101904 */
[----:B------:R-:W-:Y:S05]  /*0810*/  @P0 BRA `(.L_x_4) ;  /* 0xfffffffc00e80947 */ /* 0x000fea000383ffff */
[----:B------:R-:W-:Y:S05]  /*0820*/  EXIT ;  /* 0x000000000000794d */ /* 0x000fea0003800000 */
.L_x_5:
[----:B------:R-:W-:-:S00]  /*0830*/  BRA `(.L_x_5) ;  /* 0xfffffffc00fc7947 */ /* 0x000fc0000383ffff */
[----:B------:R-:W-:-:S00]  /*0840*/  NOP ;  /* 0x0000000000007918 */ /* 0x000fc00000000000 */
        /* <DEDUP_REMOVED lines=11> */
.L_x_6:


//--------------------- .nv.shared.reserved.0     --------------------------
	.section	.nv.shared.reserved.0,"aw",@nobits
	.weak		__nv_reservedSMEM_offset_0_alias
	.size		__nv_reservedSMEM_offset_0_alias, 0, 64
	.other		__nv_reservedSMEM_offset_0_alias,@"STO_CUDA_RESERVED_SHARED STV_DEFAULT"
__nv_reservedSMEM_offset_0_alias:
	.zero		0
	.zero		64


//--------------------- .nv.constant0._Z10init_arrayPiS_i --------------------------
	.section	.nv.constant0._Z10init_arrayPiS_i,"a",@progbits
	.sectionflags	@""
	.align	4
.nv.constant0._Z10init_arrayPiS_i:
	.zero		916


//--------------------- SYMBOLS --------------------------

	.type		.nv.reservedSmem.offset0,@object
	.size		.nv.reservedSmem.offset0,0x4
